//
// Generated by NVIDIA NVVM Compiler
//
// Compiler Build ID: CL-36424714
// Cuda compilation tools, release 13.0, V13.0.88
// Based on NVVM 20.0.0
//

.version 9.0
.target sm_100
.address_size 64

	// .globl	_Z11computeDvdtPdS_di

.visible .entry _Z11computeDvdtPdS_di(
	.param .u64 .ptr .align 1 _Z11computeDvdtPdS_di_param_0,
	.param .u64 .ptr .align 1 _Z11computeDvdtPdS_di_param_1,
	.param .f64 _Z11computeDvdtPdS_di_param_2,
	.param .u32 _Z11computeDvdtPdS_di_param_3
)
{
	.reg .pred 	%p<2>;
	.reg .b32 	%r<8>;
	.reg .b64 	%rd<8>;
	.reg .b64 	%fd<9>;

	ld.param.u64 	%rd1, [_Z11computeDvdtPdS_di_param_0];
	ld.param.u64 	%rd2, [_Z11computeDvdtPdS_di_param_1];
	ld.param.f64 	%fd1, [_Z11computeDvdtPdS_di_param_2];
	ld.param.u32 	%r2, [_Z11computeDvdtPdS_di_param_3];
	mov.u32 	%r3, %ctaid.x;
	mov.u32 	%r4, %ntid.x;
	mov.u32 	%r5, %tid.x;
	mad.lo.s32 	%r1, %r3, %r4, %r5;
	add.s32 	%r6, %r1, 1;
	add.s32 	%r7, %r2, -1;
	setp.ge.s32 	%p1, %r6, %r7;
	@%p1 bra 	$L__BB0_2;
	cvta.to.global.u64 	%rd3, %rd1;
	cvta.to.global.u64 	%rd4, %rd2;
	mul.wide.s32 	%rd5, %r1, 8;
	add.s64 	%rd6, %rd3, %rd5;
	ld.global.f64 	%fd2, [%rd6+16];
	ld.global.f64 	%fd3, [%rd6];
	add.f64 	%fd4, %fd2, %fd3;
	ld.global.f64 	%fd5, [%rd6+8];
	add.f64 	%fd6, %fd5, %fd5;
	sub.f64 	%fd7, %fd4, %fd6;
	mul.f64 	%fd8, %fd1, %fd7;
	add.s64 	%rd7, %rd4, %rd5;
	st.global.f64 	[%rd7+8], %fd8;
$L__BB0_2:
	ret;

}
	// .globl	_Z8updateVyPdS_S_di
.visible .entry _Z8updateVyPdS_S_di(
	.param .u64 .ptr .align 1 _Z8updateVyPdS_S_di_param_0,
	.param .u64 .ptr .align 1 _Z8updateVyPdS_S_di_param_1,
	.param .u64 .ptr .align 1 _Z8updateVyPdS_S_di_param_2,
	.param .f64 _Z8updateVyPdS_S_di_param_3,
	.param .u32 _Z8updateVyPdS_S_di_param_4
)
{
	.reg .pred 	%p<2>;
	.reg .b32 	%r<8>;
	.reg .b64 	%rd<11>;
	.reg .b64 	%fd<7>;

	ld.param.u64 	%rd1, [_Z8updateVyPdS_S_di_param_0];
	ld.param.u64 	%rd2, [_Z8updateVyPdS_S_di_param_1];
	ld.param.u64 	%rd3, [_Z8updateVyPdS_S_di_param_2];
	ld.param.f64 	%fd1, [_Z8updateVyPdS_S_di_param_3];
	ld.param.u32 	%r2, [_Z8updateVyPdS_S_di_param_4];
	mov.u32 	%r3, %ctaid.x;
	mov.u32 	%r4, %ntid.x;
	mov.u32 	%r5, %tid.x;
	mad.lo.s32 	%r6, %r3, %r4, %r5;
	add.s32 	%r1, %r6, 1;
	add.s32 	%r7, %r2, -1;
	setp.ge.s32 	%p1, %r1, %r7;
	@%p1 bra 	$L__BB1_2;
	cvta.to.global.u64 	%rd4, %rd2;
	cvta.to.global.u64 	%rd5, %rd3;
	cvta.to.global.u64 	%rd6, %rd1;
	mul.wide.s32 	%rd7, %r1, 8;
	add.s64 	%rd8, %rd4, %rd7;
	ld.global.f64 	%fd2, [%rd8];
	add.s64 	%rd9, %rd5, %rd7;
	ld.global.f64 	%fd3, [%rd9];
	fma.rn.f64 	%fd4, %fd1, %fd3, %fd2;
	st.global.f64 	[%rd8], %fd4;
	add.s64 	%rd10, %rd6, %rd7;
	ld.global.f64 	%fd5, [%rd10];
	fma.rn.f64 	%fd6, %fd1, %fd4, %fd5;
	st.global.f64 	[%rd10], %fd6;
$L__BB1_2:
	ret;

}


// ===== COMPILED SASS (sm_100) =====

	.target	sm_100

	.elftype	@"ET_EXEC"


//--------------------- .note.nv.tkinfo           --------------------------
	.section	.note.nv.tkinfo,"",@"SHT_NOTE"
	.sectionflags	@"SHF_NOTE_NV_TKINFO"
	.tkinfo
        /*0018*/ 	.word	0x00000002
        /*0030*/ 	.string	""
        /*0030*/ 	.string	"ptxas"
        /*0030*/ 	.string	"Cuda compilation tools, release 13.0, V13.0.88"
        /*0030*/ 	.string	"Build cuda_13.0.r13.0/compiler.36424714_0"
        /*0030*/ 	.string	"-arch sm_100 -m 64 "



//--------------------- .note.nv.cuinfo           --------------------------
	.section	.note.nv.cuinfo,"",@"SHT_NOTE"
	.sectionflags	@"SHF_NOTE_NV_CUINFO"
        /*0018*/ 	.short	0x0002
        /*001a*/ 	.short	0x0064
        /*001c*/ 	.short	0x0082
	.zero		2


//--------------------- .nv.info                  --------------------------
	.section	.nv.info,"",@"SHT_CUDA_INFO"
	.align	4


	//----- nvinfo : EIATTR_REGCOUNT
	.align		4
        /*0000*/ 	.byte	0x04, 0x2f
        /*0002*/ 	.short	(.L_1 - .L_0)
	.align		4
.L_0:
        /*0004*/ 	.word	index@(_Z11computeDvdtPdS_di)
        /*0008*/ 	.word	0x00000010


	//----- nvinfo : EIATTR_FRAME_SIZE
	.align		4
.L_1:
        /*000c*/ 	.byte	0x04, 0x11
        /*000e*/ 	.short	(.L_3 - .L_2)
	.align		4
.L_2:
        /*0010*/ 	.word	index@(_Z11computeDvdtPdS_di)
        /*0014*/ 	.word	0x00000000


	//----- nvinfo : EIATTR_REGCOUNT
	.align		4
.L_3:
        /*0018*/ 	.byte	0x04, 0x2f
        /*001a*/ 	.short	(.L_5 - .L_4)
	.align		4
.L_4:
        /*001c*/ 	.word	index@(_Z8updateVyPdS_S_di)
        /*0020*/ 	.word	0x00000010


	//----- nvinfo : EIATTR_FRAME_SIZE
	.align		4
.L_5:
        /*0024*/ 	.byte	0x04, 0x11
        /*0026*/ 	.short	(.L_7 - .L_6)
	.align		4
.L_6:
        /*0028*/ 	.word	index@(_Z8updateVyPdS_S_di)
        /*002c*/ 	.word	0x00000000


	//----- nvinfo : EIATTR_MIN_STACK_SIZE
	.align		4
.L_7:
        /*0030*/ 	.byte	0x04, 0x12
        /*0032*/ 	.short	(.L_9 - .L_8)
	.align		4
.L_8:
        /*0034*/ 	.word	index@(_Z8updateVyPdS_S_di)
        /*0038*/ 	.word	0x00000000


	//----- nvinfo : EIATTR_MIN_STACK_SIZE
	.align		4
.L_9:
        /*003c*/ 	.byte	0x04, 0x12
        /*003e*/ 	.short	(.L_11 - .L_10)
	.align		4
.L_10:
        /*0040*/ 	.word	index@(_Z11computeDvdtPdS_di)
        /*0044*/ 	.word	0x00000000
.L_11:


//--------------------- .nv.compat                --------------------------
	.section	.nv.compat,"",@"SHT_CUDA_COMPAT_INFO"
	.align	4
        /*0000*/ 	.byte	0x02, 0x09, 0x00, 0x00, 0x02, 0x02, 0x01, 0x00, 0x02, 0x05, 0x05, 0x00, 0x03, 0x07, 0x01, 0x01
        /*0010*/ 	.byte	0x02, 0x03, 0x00, 0x00, 0x02, 0x06, 0x01, 0x00, 0x04, 0x0b, 0x08, 0x00, 0x01, 0x00, 0x00, 0x00
        /*0020*/ 	.byte	0x00, 0x00, 0x00, 0x00


//--------------------- .nv.info._Z8updateVyPdS_S_di --------------------------
	.section	.nv.info._Z8updateVyPdS_S_di,"",@"SHT_CUDA_INFO"
	.sectionflags	@""
	.align	4


	//----- nvinfo : EIATTR_CUDA_API_VERSION
	.align		4
        /*0000*/ 	.byte	0x04, 0x37
        /*0002*/ 	.short	(.L_13 - .L_12)
.L_12:
        /*0004*/ 	.word	0x00000082


	//----- nvinfo : EIATTR_KPARAM_INFO
	.align		4
.L_13:
        /*0008*/ 	.byte	0x04, 0x17
        /*000a*/ 	.short	(.L_15 - .L_14)
.L_14:
        /*000c*/ 	.word	0x00000000
        /*0010*/ 	.short	0x0004
        /*0012*/ 	.short	0x0020
        /*0014*/ 	.byte	0x00, 0xf0, 0x11, 0x00


	//----- nvinfo : EIATTR_KPARAM_INFO
	.align		4
.L_15:
        /*0018*/ 	.byte	0x04, 0x17
        /*001a*/ 	.short	(.L_17 - .L_16)
.L_16:
        /*001c*/ 	.word	0x00000000
        /*0020*/ 	.short	0x0003
        /*0022*/ 	.short	0x0018
        /*0024*/ 	.byte	0x00, 0xf0, 0x21, 0x00


	//----- nvinfo : EIATTR_KPARAM_INFO
	.align		4
.L_17:
        /*0028*/ 	.byte	0x04, 0x17
        /*002a*/ 	.short	(.L_19 - .L_18)
.L_18:
        /*002c*/ 	.word	0x00000000
        /*0030*/ 	.short	0x0002
        /*0032*/ 	.short	0x0010
        /*0034*/ 	.byte	0x00, 0xf5, 0x21, 0x00


	//----- nvinfo : EIATTR_KPARAM_INFO
	.align		4
.L_19:
        /*0038*/ 	.byte	0x04, 0x17
        /*003a*/ 	.short	(.L_21 - .L_20)
.L_20:
        /*003c*/ 	.word	0x00000000
        /*0040*/ 	.short	0x0001
        /*0042*/ 	.short	0x0008
        /*0044*/ 	.byte	0x00, 0xf5, 0x21, 0x00


	//----- nvinfo : EIATTR_KPARAM_INFO
	.align		4
.L_21:
        /*0048*/ 	.byte	0x04, 0x17
        /*004a*/ 	.short	(.L_23 - .L_22)
.L_22:
        /*004c*/ 	.word	0x00000000
        /*0050*/ 	.short	0x0000
        /*0052*/ 	.short	0x0000
        /*0054*/ 	.byte	0x00, 0xf5, 0x21, 0x00


	//----- nvinfo : EIATTR_SPARSE_MMA_MASK
	.align		4
.L_23:
        /*0058*/ 	.byte	0x03, 0x50
        /*005a*/ 	.short	0x0000


	//----- nvinfo : EIATTR_MAXREG_COUNT
	.align		4
        /*005c*/ 	.byte	0x03, 0x1b
        /*005e*/ 	.short	0x00ff


	//----- nvinfo : EIATTR_MERCURY_ISA_VERSION
	.align		4
        /*0060*/ 	.byte	0x03, 0x5f
        /*0062*/ 	.short	0x0101


	//----- nvinfo : EIATTR_VRC_CTA_INIT_COUNT
	.align		4
        /*0064*/ 	.byte	0x02, 0x4a
	.zero		1
	.zero		1


	//----- nvinfo : EIATTR_EXIT_INSTR_OFFSETS
	.align		4
        /*0068*/ 	.byte	0x04, 0x1c
        /*006a*/ 	.short	(.L_25 - .L_24)


	//   ....[0]....
.L_24:
        /*006c*/ 	.word	0x00000090


	//   ....[1]....
        /*0070*/ 	.word	0x00000190


	//----- nvinfo : EIATTR_CBANK_PARAM_SIZE
	.align		4
.L_25:
        /*0074*/ 	.byte	0x03, 0x19
        /*0076*/ 	.short	0x0024


	//----- nvinfo : EIATTR_PARAM_CBANK
	.align		4
        /*0078*/ 	.byte	0x04, 0x0a
        /*007a*/ 	.short	(.L_27 - .L_26)
	.align		4
.L_26:
        /*007c*/ 	.word	index@(.nv.constant0._Z8updateVyPdS_S_di)
        /*0080*/ 	.short	0x0380
        /*0082*/ 	.short	0x0024


	//----- nvinfo : EIATTR_SW_WAR
	.align		4
.L_27:
        /*0084*/ 	.byte	0x04, 0x36
        /*0086*/ 	.short	(.L_29 - .L_28)
.L_28:
        /*0088*/ 	.word	0x00000008
.L_29:


//--------------------- .nv.info._Z11computeDvdtPdS_di --------------------------
	.section	.nv.info._Z11computeDvdtPdS_di,"",@"SHT_CUDA_INFO"
	.sectionflags	@""
	.align	4


	//----- nvinfo : EIATTR_CUDA_API_VERSION
	.align		4
        /*0000*/ 	.byte	0x04, 0x37
        /*0002*/ 	.short	(.L_31 - .L_30)
.L_30:
        /*0004*/ 	.word	0x00000082


	//----- nvinfo : EIATTR_KPARAM_INFO
	.align		4
.L_31:
        /*0008*/ 	.byte	0x04, 0x17
        /*000a*/ 	.short	(.L_33 - .L_32)
.L_32:
        /*000c*/ 	.word	0x00000000
        /*0010*/ 	.short	0x0003
        /*0012*/ 	.short	0x0018
        /*0014*/ 	.byte	0x00, 0xf0, 0x11, 0x00


	//----- nvinfo : EIATTR_KPARAM_INFO
	.align		4
.L_33:
        /*0018*/ 	.byte	0x04, 0x17
        /*001a*/ 	.short	(.L_35 - .L_34)
.L_34:
        /*001c*/ 	.word	0x00000000
        /*0020*/ 	.short	0x0002
        /*0022*/ 	.short	0x0010
        /*0024*/ 	.byte	0x00, 0xf0, 0x21, 0x00


	//----- nvinfo : EIATTR_KPARAM_INFO
	.align		4
.L_35:
        /*0028*/ 	.byte	0x04, 0x17
        /*002a*/ 	.short	(.L_37 - .L_36)
.L_36:
        /*002c*/ 	.word	0x00000000
        /*0030*/ 	.short	0x0001
        /*0032*/ 	.short	0x0008
        /*0034*/ 	.byte	0x00, 0xf5, 0x21, 0x00


	//----- nvinfo : EIATTR_KPARAM_INFO
	.align		4
.L_37:
        /*0038*/ 	.byte	0x04, 0x17
        /*003a*/ 	.short	(.L_39 - .L_38)
.L_38:
        /*003c*/ 	.word	0x00000000
        /*0040*/ 	.short	0x0000
        /*0042*/ 	.short	0x0000
        /*0044*/ 	.byte	0x00, 0xf5, 0x21, 0x00


	//----- nvinfo : EIATTR_SPARSE_MMA_MASK
	.align		4
.L_39:
        /*0048*/ 	.byte	0x03, 0x50
        /*004a*/ 	.short	0x0000


	//----- nvinfo : EIATTR_MAXREG_COUNT
	.align		4
        /*004c*/ 	.byte	0x03, 0x1b
        /*004e*/ 	.short	0x00ff


	//----- nvinfo : EIATTR_MERCURY_ISA_VERSION
	.align		4
        /*0050*/ 	.byte	0x03, 0x5f
        /*0052*/ 	.short	0x0101


	//----- nvinfo : EIATTR_VRC_CTA_INIT_COUNT
	.align		4
        /*0054*/ 	.byte	0x02, 0x4a
	.zero		1
	.zero		1


	//----- nvinfo : EIATTR_EXIT_INSTR_OFFSETS
	.align		4
        /*0058*/ 	.byte	0x04, 0x1c
        /*005a*/ 	.short	(.L_41 - .L_40)


	//   ....[0]....
.L_40:
        /*005c*/ 	.word	0x00000090


	//   ....[1]....
        /*0060*/ 	.word	0x00000180


	//----- nvinfo : EIATTR_CBANK_PARAM_SIZE
	.align		4
.L_41:
        /*0064*/ 	.byte	0x03, 0x19
        /*0066*/ 	.short	0x001c


	//----- nvinfo : EIATTR_PARAM_CBANK
	.align		4
        /*0068*/ 	.byte	0x04, 0x0a
        /*006a*/ 	.short	(.L_43 - .L_42)
	.align		4
.L_42:
        /*006c*/ 	.word	index@(.nv.constant0._Z11computeDvdtPdS_di)
        /*0070*/ 	.short	0x0380
        /*0072*/ 	.short	0x001c


	//----- nvinfo : EIATTR_SW_WAR
	.align		4
.L_43:
        /*0074*/ 	.byte	0x04, 0x36
        /*0076*/ 	.short	(.L_45 - .L_44)
.L_44:
        /*0078*/ 	.word	0x00000008
.L_45:


//--------------------- .nv.callgraph             --------------------------
	.section	.nv.callgraph,"",@"SHT_CUDA_CALLGRAPH"
	.align	4
	.sectionentsize	8
	.align		4
        /*0000*/ 	.word	0x00000000
	.align		4
        /*0004*/ 	.word	0xffffffff
	.align		4
        /*0008*/ 	.word	0x00000000
	.align		4
        /*000c*/ 	.word	0xfffffffe
	.align		4
        /*0010*/ 	.word	0x00000000
	.align		4
        /*0014*/ 	.word	0xfffffffd
	.align		4
        /*0018*/ 	.word	0x00000000
	.align		4
        /*001c*/ 	.word	0xfffffffc


//--------------------- .text._Z8updateVyPdS_S_di --------------------------
	.section	.text._Z8updateVyPdS_S_di,"ax",@progbits
	.align	128
        .global         _Z8updateVyPdS_S_di
        .type           _Z8updateVyPdS_S_di,@function
        .size           _Z8updateVyPdS_S_di,(.L_x_2 - _Z8updateVyPdS_S_di)
        .other          _Z8updateVyPdS_S_di,@"STO_CUDA_ENTRY STV_DEFAULT"
_Z8updateVyPdS_S_di:
.text._Z8updateVyPdS_S_di:
[----:B------:R-:W-:Y:S01]  /*0000*/  LDC R1, c[0x0][0x37c] ;  /* 0x0000df00ff017b82 */ /* 0x000fe20000000800 */
[----:B------:R-:W0:Y:S07]  /*0010*/  S2R R3, SR_TID.X ;  /* 0x0000000000037919 */ /* 0x000e2e0000002100 */
[----:B------:R-:W0:Y:S01]  /*0020*/  S2UR UR5, SR_CTAID.X ;  /* 0x00000000000579c3 */ /* 0x000e220000002500 */
[----:B------:R-:W1:Y:S07]  /*0030*/  LDCU UR4, c[0x0][0x3a0] ;  /* 0x00007400ff0477ac */ /* 0x000e6e0008000800 */
[----:B------:R-:W0:Y:S01]  /*0040*/  LDC R0, c[0x0][0x360] ;  /* 0x0000d800ff007b82 */ /* 0x000e220000000800 */
[----:B-1----:R-:W-:Y:S01]  /*0050*/  UIADD3 UR4, UPT, UPT, UR4, -0x1, URZ ;  /* 0xffffffff04047890 */ /* 0x002fe2000fffe0ff */
[----:B0-----:R-:W-:-:S05]  /*0060*/  IMAD R0, R0, UR5, R3 ;  /* 0x0000000500007c24 */ /* 0x001fca000f8e0203 */
[----:B------:R-:W-:-:S04]  /*0070*/  IADD3 R11, PT, PT, R0, 0x1, RZ ;  /* 0x00000001000b7810 */ /* 0x000fc80007ffe0ff */
[----:B------:R-:W-:-:S13]  /*0080*/  ISETP.GE.AND P0, PT, R11, UR4, PT ;  /* 0x000000040b007c0c */ /* 0x000fda000bf06270 */
[----:B------:R-:W-:Y:S05]  /*0090*/  @P0 EXIT ;  /* 0x000000000000094d */ /* 0x000fea0003800000 */
[----:B------:R-:W0:Y:S01]  /*00a0*/  LDC.64 R6, c[0x0][0x390] ;  /* 0x0000e400ff067b82 */ /* 0x000e220000000a00 */
[----:B------:R-:W1:Y:S07]  /*00b0*/  LDCU.64 UR4, c[0x0][0x358] ;  /* 0x00006b00ff0477ac */ /* 0x000e6e0008000a00 */
[----:B------:R-:W2:Y:S08]  /*00c0*/  LDC.64 R2, c[0x0][0x388] ;  /* 0x0000e200ff027b82 */ /* 0x000eb00000000a00 */
[----:B------:R-:W3:Y:S01]  /*00d0*/  LDC.64 R12, c[0x0][0x398] ;  /* 0x0000e600ff0c7b82 */ /* 0x000ee20000000a00 */
[----:B0-----:R-:W-:-:S07]  /*00e0*/  IMAD.WIDE R6, R11, 0x8, R6 ;  /* 0x000000080b067825 */ /* 0x001fce00078e0206 */
[----:B------:R-:W0:Y:S01]  /*00f0*/  LDC.64 R8, c[0x0][0x380] ;  /* 0x0000e000ff087b82 */ /* 0x000e220000000a00 */
[----:B-1----:R-:W3:Y:S01]  /*0100*/  LDG.E.64 R6, desc[UR4][R6.64] ;  /* 0x0000000406067981 */ /* 0x002ee2000c1e1b00 */
[----:B--2---:R-:W-:-:S05]  /*0110*/  IMAD.WIDE R2, R11, 0x8, R2 ;  /* 0x000000080b027825 */ /* 0x004fca00078e0202 */
[----:B------:R-:W3:Y:S01]  /*0120*/  LDG.E.64 R4, desc[UR4][R2.64] ;  /* 0x0000000402047981 */ /* 0x000ee2000c1e1b00 */
[----:B0-----:R-:W-:Y:S01]  /*0130*/  IMAD.WIDE R8, R11, 0x8, R8 ;  /* 0x000000080b087825 */ /* 0x001fe200078e0208 */
[----:B---3--:R-:W-:-:S07]  /*0140*/  DFMA R4, R6, R12, R4 ;  /* 0x0000000c0604722b */ /* 0x008fce0000000004 */
[----:B------:R-:W-:Y:S04]  /*0150*/  STG.E.64 desc[UR4][R2.64], R4 ;  /* 0x0000000402007986 */ /* 0x000fe8000c101b04 */
[----:B------:R-:W2:Y:S02]  /*0160*/  LDG.E.64 R10, desc[UR4][R8.64] ;  /* 0x00000004080a7981 */ /* 0x000ea4000c1e1b00 */
[----:B--2---:R-:W-:-:S07]  /*0170*/  DFMA R10, R4, R12, R10 ;  /* 0x0000000c040a722b */ /* 0x004fce000000000a */
[----:B------:R-:W-:Y:S01]  /*0180*/  STG.E.64 desc[UR4][R8.64], R10 ;  /* 0x0000000a08007986 */ /* 0x000fe2000c101b04 */
[----:B------:R-:W-:Y:S05]  /*0190*/  EXIT ;  /* 0x000000000000794d */ /* 0x000fea0003800000 */
.L_x_0:
[----:B------:R-:W-:-:S00]  /*01a0*/  BRA `(.L_x_0) ;  /* 0xfffffffc00fc7947 */ /* 0x000fc0000383ffff */
[----:B------:R-:W-:-:S00]  /*01b0*/  NOP ;  /* 0x0000000000007918 */ /* 0x000fc00000000000 */
        /* <DEDUP_REMOVED lines=12> */
.L_x_2:


//--------------------- .text._Z11computeDvdtPdS_di --------------------------
	.section	.text._Z11computeDvdtPdS_di,"ax",@progbits
	.align	128
        .global         _Z11computeDvdtPdS_di
        .type           _Z11computeDvdtPdS_di,@function
        .size           _Z11computeDvdtPdS_di,(.L_x_3 - _Z11computeDvdtPdS_di)
        .other          _Z11computeDvdtPdS_di,@"STO_CUDA_ENTRY STV_DEFAULT"
_Z11computeDvdtPdS_di:
.text._Z11computeDvdtPdS_di:
        /* <DEDUP_REMOVED lines=11> */
[----:B------:R-:W1:Y:S01]  /*00b0*/  LDCU.64 UR4, c[0x0][0x358] ;  /* 0x00006b00ff0477ac */ /* 0x000e620008000a00 */
[----:B------:R-:W2:Y:S06]  /*00c0*/  LDCU.64 UR6, c[0x0][0x390] ;  /* 0x00007200ff0677ac */ /* 0x000eac0008000a00 */
[----:B------:R-:W3:Y:S01]  /*00d0*/  LDC.64 R10, c[0x0][0x388] ;  /* 0x0000e200ff0a7b82 */ /* 0x000ee20000000a00 */
[----:B0-----:R-:W-:-:S05]  /*00e0*/  IMAD.WIDE R2, R13, 0x8, R2 ;  /* 0x000000080d027825 */ /* 0x001fca00078e0202 */
[----:B-1----:R-:W4:Y:S04]  /*00f0*/  LDG.E.64 R4, desc[UR4][R2.64+0x10] ;  /* 0x0000100402047981 */ /* 0x002f28000c1e1b00 */
[----:B------:R-:W4:Y:S04]  /*0100*/  LDG.E.64 R6, desc[UR4][R2.64] ;  /* 0x0000000402067981 */ /* 0x000f28000c1e1b00 */
[----:B------:R-:W5:Y:S01]  /*0110*/  LDG.E.64 R8, desc[UR4][R2.64+0x8] ;  /* 0x0000080402087981 */ /* 0x000f62000c1e1b00 */
[----:B----4-:R-:W-:Y:S01]  /*0120*/  DADD R4, R4, R6 ;  /* 0x0000000004047229 */ /* 0x010fe20000000006 */
[----:B---3--:R-:W-:Y:S01]  /*0130*/  IMAD.WIDE R6, R13, 0x8, R10 ;  /* 0x000000080d067825 */ /* 0x008fe200078e020a */
[----:B-----5:R-:W-:-:S08]  /*0140*/  DADD R8, R8, R8 ;  /* 0x0000000008087229 */ /* 0x020fd00000000008 */
[----:B------:R-:W-:-:S08]  /*0150*/  DADD R4, R4, -R8 ;  /* 0x0000000004047229 */ /* 0x000fd00000000808 */
[----:B--2---:R-:W-:-:S07]  /*0160*/  DMUL R4, R4, UR6 ;  /* 0x0000000604047c28 */ /* 0x004fce0008000000 */
[----:B------:R-:W-:Y:S01]  /*0170*/  STG.E.64 desc[UR4][R6.64+0x8], R4 ;  /* 0x0000080406007986 */ /* 0x000fe2000c101b04 */
[----:B------:R-:W-:Y:S05]  /*0180*/  EXIT ;  /* 0x000000000000794d */ /* 0x000fea0003800000 */
.L_x_1:
        /* <DEDUP_REMOVED lines=15> */
.L_x_3:


//--------------------- .nv.shared.reserved.0     --------------------------
	.section	.nv.shared.reserved.0,"aw",@nobits
	.weak		__nv_reservedSMEM_offset_0_alias
	.size		__nv_reservedSMEM_offset_0_alias, 0, 64
	.other		__nv_reservedSMEM_offset_0_alias,@"STO_CUDA_RESERVED_SHARED STV_DEFAULT"
__nv_reservedSMEM_offset_0_alias:
	.zero		0
	.zero		64


//--------------------- .nv.constant0._Z8updateVyPdS_S_di --------------------------
	.section	.nv.constant0._Z8updateVyPdS_S_di,"a",@progbits
	.sectionflags	@""
	.align	4
.nv.constant0._Z8updateVyPdS_S_di:
	.zero		932


//--------------------- .nv.constant0._Z11computeDvdtPdS_di --------------------------
	.section	.nv.constant0._Z11computeDvdtPdS_di,"a",@progbits
	.sectionflags	@""
	.align	4
.nv.constant0._Z11computeDvdtPdS_di:
	.zero		924


//--------------------- SYMBOLS --------------------------

	.type		.nv.reservedSmem.offset0,@object
	.size		.nv.reservedSmem.offset0,0x4
